	.headerflags	@"EF_CUDA_TEXMODE_UNIFIED EF_CUDA_64BIT_ADDRESS EF_CUDA_ACCELERATORS EF_CUDA_SM90 EF_CUDA_VIRTUAL_SM(EF_CUDA_SM90)"
	.elftype	@"ET_EXEC"


//--------------------- .nv.info                  --------------------------
	.section	.nv.info,"",@"SHT_CUDA_INFO"
	.align	4


	//----- nvinfo : EIATTR_REGCOUNT
	.align		4
        /*0000*/ 	.byte	0x04, 0x2f
        /*0002*/ 	.short	(.L_1 - .L_0)
	.align		4
.L_0:
        /*0004*/ 	.word	index@(triton_per_fused_convolution_div_pow_relu_sub_sum_2)
        /*0008*/ 	.word	0x00000010


	//----- nvinfo : EIATTR_MIN_STACK_SIZE
	.align		4
.L_1:
        /*000c*/ 	.byte	0x04, 0x12
        /*000e*/ 	.short	(.L_3 - .L_2)
	.align		4
.L_2:
        /*0010*/ 	.word	index@(triton_per_fused_convolution_div_pow_relu_sub_sum_2)
        /*0014*/ 	.word	0x00000000


	//----- nvinfo : EIATTR_FRAME_SIZE
	.align		4
.L_3:
        /*0018*/ 	.byte	0x04, 0x11
        /*001a*/ 	.short	(.L_5 - .L_4)
	.align		4
.L_4:
        /*001c*/ 	.word	index@(triton_per_fused_convolution_div_pow_relu_sub_sum_2)
        /*0020*/ 	.word	0x00000000


	//----- nvinfo : EIATTR_MIN_STACK_SIZE
	.align		4
.L_5:
        /*0024*/ 	.byte	0x04, 0x12
        /*0026*/ 	.short	(.L_7 - .L_6)
	.align		4
.L_6:
        /*0028*/ 	.word	index@(triton_per_fused_convolution_div_pow_relu_sub_sum_2)
        /*002c*/ 	.word	0x00000000
.L_7:


//--------------------- .nv.info.triton_per_fused_convolution_div_pow_relu_sub_sum_2 --------------------------
	.section	.nv.info.triton_per_fused_convolution_div_pow_relu_sub_sum_2,"",@"SHT_CUDA_INFO"
	.sectionflags	@""
	.align	4


	//----- nvinfo : EIATTR_CUDA_API_VERSION
	.align		4
        /*0000*/ 	.byte	0x04, 0x37
        /*0002*/ 	.short	(.L_9 - .L_8)
.L_8:
        /*0004*/ 	.word	0x0000007c


	//----- nvinfo : EIATTR_KPARAM_INFO
	.align		4
.L_9:
        /*0008*/ 	.byte	0x04, 0x17
        /*000a*/ 	.short	(.L_11 - .L_10)
.L_10:
        /*000c*/ 	.word	0x00000000
        /*0010*/ 	.short	0x0004
        /*0012*/ 	.short	0x001c
        /*0014*/ 	.byte	0x00, 0xf0, 0x11, 0x00


	//----- nvinfo : EIATTR_KPARAM_INFO
	.align		4
.L_11:
        /*0018*/ 	.byte	0x04, 0x17
        /*001a*/ 	.short	(.L_13 - .L_12)
.L_12:
        /*001c*/ 	.word	0x00000000
        /*0020*/ 	.short	0x0003
        /*0022*/ 	.short	0x0018
        /*0024*/ 	.byte	0x00, 0xf0, 0x11, 0x00


	//----- nvinfo : EIATTR_KPARAM_INFO
	.align		4
.L_13:
        /*0028*/ 	.byte	0x04, 0x17
        /*002a*/ 	.short	(.L_15 - .L_14)
.L_14:
        /*002c*/ 	.word	0x00000000
        /*0030*/ 	.short	0x0002
        /*0032*/ 	.short	0x0010
        /*0034*/ 	.byte	0x00, 0xf4, 0x21, 0x00


	//----- nvinfo : EIATTR_KPARAM_INFO
	.align		4
.L_15:
        /*0038*/ 	.byte	0x04, 0x17
        /*003a*/ 	.short	(.L_17 - .L_16)
.L_16:
        /*003c*/ 	.word	0x00000000
        /*0040*/ 	.short	0x0001
        /*0042*/ 	.short	0x0008
        /*0044*/ 	.byte	0x00, 0xf4, 0x21, 0x00


	//----- nvinfo : EIATTR_KPARAM_INFO
	.align		4
.L_17:
        /*0048*/ 	.byte	0x04, 0x17
        /*004a*/ 	.short	(.L_19 - .L_18)
.L_18:
        /*004c*/ 	.word	0x00000000
        /*0050*/ 	.short	0x0000
        /*0052*/ 	.short	0x0000
        /*0054*/ 	.byte	0x00, 0xf4, 0x21, 0x00


	//----- nvinfo : EIATTR_SPARSE_MMA_MASK
	.align		4
.L_19:
        /*0058*/ 	.byte	0x03, 0x50
        /*005a*/ 	.short	0x0000


	//----- nvinfo : EIATTR_MAXREG_COUNT
	.align		4
        /*005c*/ 	.byte	0x03, 0x1b
        /*005e*/ 	.short	0x00ff


	//----- nvinfo : EIATTR_COOP_GROUP_MASK_REGIDS
	.align		4
        /*0060*/ 	.byte	0x04, 0x29
        /*0062*/ 	.short	(.L_21 - .L_20)


	//   ....[0]....
.L_20:
        /*0064*/ 	.word	0xffffffff


	//   ....[1]....
        /*0068*/ 	.word	0xffffffff


	//   ....[2]....
        /*006c*/ 	.word	0xffffffff


	//   ....[3]....
        /*0070*/ 	.word	0xffffffff


	//   ....[4]....
        /*0074*/ 	.word	0xffffffff


	//   ....[5]....
        /*0078*/ 	.word	0xffffffff


	//----- nvinfo : EIATTR_COOP_GROUP_INSTR_OFFSETS
	.align		4
.L_21:
        /*007c*/ 	.byte	0x04, 0x28
        /*007e*/ 	.short	(.L_23 - .L_22)


	//   ....[0]....
.L_22:
        /*0080*/ 	.word	0x00000180


	//   ....[1]....
        /*0084*/ 	.word	0x000001a0


	//   ....[2]....
        /*0088*/ 	.word	0x000001c0


	//   ....[3]....
        /*008c*/ 	.word	0x000001e0


	//   ....[4]....
        /*0090*/ 	.word	0x00000210


	//   ....[5]....
        /*0094*/ 	.word	0x000002c0


	//----- nvinfo : EIATTR_EXIT_INSTR_OFFSETS
	.align		4
.L_23:
        /*0098*/ 	.byte	0x04, 0x1c
        /*009a*/ 	.short	(.L_25 - .L_24)


	//   ....[0]....
.L_24:
        /*009c*/ 	.word	0x00000320


	//   ....[1]....
        /*00a0*/ 	.word	0x00000370


	//----- nvinfo : EIATTR_REQNTID
	.align		4
.L_25:
        /*00a4*/ 	.byte	0x04, 0x10
        /*00a6*/ 	.short	(.L_27 - .L_26)
.L_26:
        /*00a8*/ 	.word	0x00000040
        /*00ac*/ 	.word	0x00000001
        /*00b0*/ 	.word	0x00000001


	//----- nvinfo : EIATTR_CBANK_PARAM_SIZE
	.align		4
.L_27:
        /*00b4*/ 	.byte	0x03, 0x19
        /*00b6*/ 	.short	0x0020


	//----- nvinfo : EIATTR_PARAM_CBANK
	.align		4
        /*00b8*/ 	.byte	0x04, 0x0a
        /*00ba*/ 	.short	(.L_29 - .L_28)
	.align		4
.L_28:
        /*00bc*/ 	.word	index@(.nv.constant0.triton_per_fused_convolution_div_pow_relu_sub_sum_2)
        /*00c0*/ 	.short	0x0210
        /*00c2*/ 	.short	0x0020


	//----- nvinfo : EIATTR_SW_WAR
	.align		4
.L_29:
        /*00c4*/ 	.byte	0x04, 0x36
        /*00c6*/ 	.short	(.L_31 - .L_30)
.L_30:
        /*00c8*/ 	.word	0x00000008
.L_31:


//--------------------- .nv.callgraph             --------------------------
	.section	.nv.callgraph,"",@"SHT_CUDA_CALLGRAPH"
	.align	4
	.sectionentsize	8
	.align		4
        /*0000*/ 	.word	0x00000000
	.align		4
        /*0004*/ 	.word	0xffffffff
	.align		4
        /*0008*/ 	.word	0x00000000
	.align		4
        /*000c*/ 	.word	0xfffffffe
	.align		4
        /*0010*/ 	.word	0x00000000
	.align		4
        /*0014*/ 	.word	0xfffffffd
	.align		4
        /*0018*/ 	.word	0x00000000
	.align		4
        /*001c*/ 	.word	0xfffffffc


//--------------------- .text.triton_per_fused_convolution_div_pow_relu_sub_sum_2 --------------------------
	.section	.text.triton_per_fused_convolution_div_pow_relu_sub_sum_2,"ax",@progbits
	.sectionflags	@"SHF_BARRIERS=1"
	.align	128
        .global         triton_per_fused_convolution_div_pow_relu_sub_sum_2
        .type           triton_per_fused_convolution_div_pow_relu_sub_sum_2,@function
        .size           triton_per_fused_convolution_div_pow_relu_sub_sum_2,(.L_x_1 - triton_per_fused_convolution_div_pow_relu_sub_sum_2)
        .other          triton_per_fused_convolution_div_pow_relu_sub_sum_2,@"STO_CUDA_ENTRY STV_DEFAULT"
triton_per_fused_convolution_div_pow_relu_sub_sum_2:
.text.triton_per_fused_convolution_div_pow_relu_sub_sum_2:
[----:B------:R-:W0:Y:S02]  /*0000*/  LDC R1, c[0x0][0x28] ;  /* 0x00000a00ff017b82 */ /* 0x000e240000000800 */
[----:B------:R-:W1:Y:S01]  /*0010*/  S2R R12, SR_TID.X ;  /* 0x00000000000c7919 */ /* 0x000e620000002100 */
[----:B------:R-:W2:Y:S01]  /*0020*/  LDC.64 R2, c[0x0][0x210] ;  /* 0x00008400ff027b82 */ /* 0x000ea20000000a00 */
[----:B------:R-:W-:Y:S01]  /*0030*/  IMAD.MOV.U32 R8, RZ, RZ, RZ ;  /* 0x000000ffff087224 */ /* 0x000fe200078e00ff */
[----:B------:R-:W-:Y:S01]  /*0040*/  ULDC.64 UR6, c[0x0][0x208] ;  /* 0x0000820000067ab9 */ /* 0x000fe20000000a00 */
[----:B------:R-:W3:Y:S05]  /*0050*/  S2R R0, SR_CTAID.X ;  /* 0x0000000000007919 */ /* 0x000eea0000002500 */
[----:B------:R-:W4:Y:S01]  /*0060*/  LDC.64 R6, c[0x0][0x218] ;  /* 0x00008600ff067b82 */ /* 0x000f220000000a00 */
[----:B-1----:R-:W-:-:S02]  /*0070*/  LOP3.LUT R5, R12, 0x3f, RZ, 0xc0, !PT ;  /* 0x0000003f0c057812 */ /* 0x002fc400078ec0ff */
[----:B---3--:R-:W-:-:S03]  /*0080*/  ISETP.GE.AND P1, PT, R0, 0xf04, PT ;  /* 0x00000f040000780c */ /* 0x008fc60003f26270 */
[----:B------:R-:W-:Y:S02]  /*0090*/  IMAD R9, R0, 0x40, R5 ;  /* 0x0000004000097824 */ /* 0x000fe400078e0205 */
[----:B----4-:R-:W-:-:S04]  /*00a0*/  IMAD.WIDE.U32 R6, R5, 0x4, R6 ;  /* 0x0000000405067825 */ /* 0x010fc800078e0006 */
[----:B--2---:R-:W-:Y:S02]  /*00b0*/  IMAD.WIDE R2, R9, 0x4, R2 ;  /* 0x0000000409027825 */ /* 0x004fe400078e0202 */
[----:B------:R-:W2:Y:S04]  /*00c0*/  LDG.E.EL R7, desc[UR6][R6.64] ;  /* 0x0000000606077981 */ /* 0x000ea8000c2e1900 */
[----:B------:R-:W3:Y:S01]  /*00d0*/  @!P1 LDG.E R8, desc[UR6][R2.64] ;  /* 0x0000000602089981 */ /* 0x000ee2000c1e1900 */
[----:B------:R-:W1:Y:S01]  /*00e0*/  S2UR UR5, SR_CgaCtaId ;  /* 0x00000000000579c3 */ /* 0x000e620000008800 */
[----:B------:R-:W-:Y:S01]  /*00f0*/  UMOV UR4, 0x400 ;  /* 0x0000040000047882 */ /* 0x000fe20000000000 */
[----:B------:R-:W-:Y:S01]  /*0100*/  ISETP.GE.AND P2, PT, R12, 0x2, PT ;  /* 0x000000020c00780c */ /* 0x000fe20003f46270 */
[----:B-1----:R-:W-:Y:S01]  /*0110*/  UPRMT UR4, UR5, 0x654, UR4 ;  /* 0x0000065405047896 */ /* 0x002fe20008000004 */
[----:B---3--:R-:W-:-:S04]  /*0120*/  SEL R8, R8, RZ, !P1 ;  /* 0x000000ff08087207 */ /* 0x008fc80004800000 */
[C---:B--2---:R-:W-:Y:S01]  /*0130*/  FSETP.GEU.AND P0, PT, R8.reuse, -R7, PT ;  /* 0x800000070800720b */ /* 0x044fe20003f0e000 */
[----:B------:R-:W-:-:S05]  /*0140*/  FADD R9, R8, R7 ;  /* 0x0000000708097221 */ /* 0x000fca0000000000 */
[----:B------:R-:W-:-:S05]  /*0150*/  FSEL R13, R9, RZ, P0 ;  /* 0x000000ff090d7208 */ /* 0x000fca0000000000 */
[----:B------:R-:W-:-:S05]  /*0160*/  FMUL R8, R13, R13 ;  /* 0x0000000d0d087220 */ /* 0x000fca0000400000 */
[----:B------:R-:W-:-:S05]  /*0170*/  FSEL R8, R8, RZ, !P1 ;  /* 0x000000ff08087208 */ /* 0x000fca0004800000 */
[----:B------:R-:W1:Y:S02]  /*0180*/  SHFL.BFLY PT, R9, R8, 0x10, 0x1f ;  /* 0x0e001f0008097f89 */ /* 0x000e6400000e0000 */
[----:B-1----:R-:W-:-:S05]  /*0190*/  FADD R9, R8, R9 ;  /* 0x0000000908097221 */ /* 0x002fca0000000000 */
[----:B------:R-:W1:Y:S02]  /*01a0*/  SHFL.BFLY PT, R10, R9, 0x8, 0x1f ;  /* 0x0d001f00090a7f89 */ /* 0x000e6400000e0000 */
[----:B-1----:R-:W-:-:S05]  /*01b0*/  FADD R10, R9, R10 ;  /* 0x0000000a090a7221 */ /* 0x002fca0000000000 */
[----:B------:R-:W1:Y:S02]  /*01c0*/  SHFL.BFLY PT, R7, R10, 0x4, 0x1f ;  /* 0x0c801f000a077f89 */ /* 0x000e6400000e0000 */
[----:B-1----:R-:W-:-:S05]  /*01d0*/  FADD R7, R10, R7 ;  /* 0x000000070a077221 */ /* 0x002fca0000000000 */
[----:B------:R-:W1:Y:S01]  /*01e0*/  SHFL.BFLY PT, R6, R7, 0x2, 0x1f ;  /* 0x0c401f0007067f89 */ /* 0x000e6200000e0000 */
[----:B------:R-:W-:Y:S01]  /*01f0*/  LOP3.LUT P0, RZ, R12, 0x1f, RZ, 0xc0, !PT ;  /* 0x0000001f0cff7812 */ /* 0x000fe2000780c0ff */
[----:B-1----:R-:W-:-:S05]  /*0200*/  FADD R6, R7, R6 ;  /* 0x0000000607067221 */ /* 0x002fca0000000000 */
[----:B------:R-:W1:Y:S01]  /*0210*/  SHFL.BFLY PT, R11, R6, 0x1, 0x1f ;  /* 0x0c201f00060b7f89 */ /* 0x000e6200000e0000 */
[----:B------:R-:W-:-:S04]  /*0220*/  SHF.R.U32.HI R8, RZ, 0x3, R12 ;  /* 0x00000003ff087819 */ /* 0x000fc8000001160c */
[----:B------:R-:W-:Y:S01]  /*0230*/  LOP3.LUT R8, R8, 0x4, RZ, 0xc0, !PT ;  /* 0x0000000408087812 */ /* 0x000fe200078ec0ff */
[----:B-1----:R-:W-:-:S05]  /*0240*/  FADD R11, R6, R11 ;  /* 0x0000000b060b7221 */ /* 0x002fca0000000000 */
[----:B------:R-:W-:Y:S01]  /*0250*/  @!P0 STS [R8+UR4], R11 ;  /* 0x0000000b08008988 */ /* 0x000fe20008000804 */
[C---:B------:R-:W-:Y:S01]  /*0260*/  LEA R7, R12.reuse, UR4, 0x2 ;  /* 0x000000040c077c11 */ /* 0x040fe2000f8e10ff */
[----:B------:R-:W-:Y:S06]  /*0270*/  BAR.SYNC.DEFER_BLOCKING 0x0 ;  /* 0x0000000000007b1d */ /* 0x000fec0000010000 */
[----:B------:R-:W1:Y:S01]  /*0280*/  @!P2 LDS R4, [R7] ;  /* 0x000000000704a984 */ /* 0x000e620000000800 */
[----:B------:R-:W-:-:S04]  /*0290*/  LOP3.LUT R6, R12, 0x1, RZ, 0xc0, !PT ;  /* 0x000000010c067812 */ /* 0x000fc800078ec0ff */
[----:B------:R-:W-:-:S04]  /*02a0*/  ISETP.NE.U32.AND P0, PT, R6, 0x1, PT ;  /* 0x000000010600780c */ /* 0x000fc80003f05070 */
[----:B------:R-:W-:Y:S01]  /*02b0*/  ISETP.LT.AND P0, PT, R12, 0x2, P0 ;  /* 0x000000020c00780c */ /* 0x000fe20000701270 */
[----:B-1----:R-:W1:Y:S01]  /*02c0*/  SHFL.BFLY PT, R9, R4, 0x1, 0x1f ;  /* 0x0c201f0004097f89 */ /* 0x002e6200000e0000 */
[----:B------:R-:W-:Y:S01]  /*02d0*/  ISETP.EQ.AND P2, PT, R5, RZ, !P1 ;  /* 0x000000ff0500720c */ /* 0x000fe20004f42270 */
[----:B-1----:R-:W-:-:S10]  /*02e0*/  FADD R6, R4, R9 ;  /* 0x0000000904067221 */ /* 0x002fd40000000000 */
[----:B------:R1:W-:Y:S01]  /*02f0*/  @P0 STS [R7], R6 ;  /* 0x0000000607000388 */ /* 0x0003e20000000800 */
[----:B------:R-:W-:Y:S06]  /*0300*/  BAR.SYNC.DEFER_BLOCKING 0x0 ;  /* 0x0000000000007b1d */ /* 0x000fec0000010000 */
[----:B------:R1:W-:Y:S01]  /*0310*/  @!P1 STG.E desc[UR6][R2.64], R13 ;  /* 0x0000000d02009986 */ /* 0x0003e2000c101906 */
[----:B------:R-:W-:Y:S05]  /*0320*/  @!P2 EXIT ;  /* 0x000000000000a94d */ /* 0x000fea0003800000 */
[----:B------:R-:W0:Y:S01]  /*0330*/  LDS R5, [UR4] ;  /* 0x00000004ff057984 */ /* 0x000e220008000800 */
[----:B-1----:R-:W1:Y:S02]  /*0340*/  LDC.64 R2, c[0x0][0x220] ;  /* 0x00008800ff027b82 */ /* 0x002e640000000a00 */
[----:B-1----:R-:W-:-:S05]  /*0350*/  IMAD.WIDE R2, R0, 0x4, R2 ;  /* 0x0000000400027825 */ /* 0x002fca00078e0202 */
[----:B0-----:R-:W-:Y:S01]  /*0360*/  STG.E desc[UR6][R2.64], R5 ;  /* 0x0000000502007986 */ /* 0x001fe2000c101906 */
[----:B------:R-:W-:Y:S05]  /*0370*/  EXIT ;  /* 0x000000000000794d */ /* 0x000fea0003800000 */
.L_x_0:
[----:B------:R-:W-:-:S00]  /*0380*/  BRA `(.L_x_0) ;  /* 0xfffffffc00fc7947 */ /* 0x000fc0000383ffff */
[----:B------:R-:W-:-:S00]  /*0390*/  NOP ;  /* 0x0000000000007918 */ /* 0x000fc00000000000 */
        /* <DEDUP_REMOVED lines=14> */
.L_x_1:


//--------------------- .nv.shared.triton_per_fused_convolution_div_pow_relu_sub_sum_2 --------------------------
	.section	.nv.shared.triton_per_fused_convolution_div_pow_relu_sub_sum_2,"aw",@nobits
	.sectionflags	@""
	.align	16
	.zero		1024


//--------------------- .nv.constant0.triton_per_fused_convolution_div_pow_relu_sub_sum_2 --------------------------
	.section	.nv.constant0.triton_per_fused_convolution_div_pow_relu_sub_sum_2,"a",@progbits
	.sectionflags	@""
	.align	4
.nv.constant0.triton_per_fused_convolution_div_pow_relu_sub_sum_2:
	.zero		560
